//
// Generated by NVIDIA NVVM Compiler
//
// Compiler Build ID: CL-36424714
// Cuda compilation tools, release 13.0, V13.0.88
// Based on NVVM 20.0.0
//

.version 9.0
.target sm_100
.address_size 64

	// .globl	_Z6scale2Pfi

.visible .entry _Z6scale2Pfi(
	.param .u64 .ptr .align 1 _Z6scale2Pfi_param_0,
	.param .u32 _Z6scale2Pfi_param_1
)
{
	.reg .pred 	%p<2>;
	.reg .b32 	%r<6>;
	.reg .b32 	%f<3>;
	.reg .b64 	%rd<5>;

	ld.param.u64 	%rd1, [_Z6scale2Pfi_param_0];
	ld.param.u32 	%r2, [_Z6scale2Pfi_param_1];
	mov.u32 	%r3, %ctaid.x;
	mov.u32 	%r4, %ntid.x;
	mov.u32 	%r5, %tid.x;
	mad.lo.s32 	%r1, %r3, %r4, %r5;
	setp.ge.s32 	%p1, %r1, %r2;
	@%p1 bra 	$L__BB0_2;
	cvta.to.global.u64 	%rd2, %rd1;
	mul.wide.s32 	%rd3, %r1, 4;
	add.s64 	%rd4, %rd2, %rd3;
	ld.global.f32 	%f1, [%rd4];
	add.f32 	%f2, %f1, %f1;
	st.global.f32 	[%rd4], %f2;
$L__BB0_2:
	ret;

}


// ===== COMPILED SASS (sm_100) =====

	.target	sm_100

	.elftype	@"ET_EXEC"


//--------------------- .note.nv.tkinfo           --------------------------
	.section	.note.nv.tkinfo,"",@"SHT_NOTE"
	.sectionflags	@"SHF_NOTE_NV_TKINFO"
	.tkinfo
        /*0018*/ 	.word	0x00000002
        /*0030*/ 	.string	""
        /*0030*/ 	.string	"ptxas"
        /*0030*/ 	.string	"Cuda compilation tools, release 13.0, V13.0.88"
        /*0030*/ 	.string	"Build cuda_13.0.r13.0/compiler.36424714_0"
        /*0030*/ 	.string	"-arch sm_100 -m 64 "



//--------------------- .note.nv.cuinfo           --------------------------
	.section	.note.nv.cuinfo,"",@"SHT_NOTE"
	.sectionflags	@"SHF_NOTE_NV_CUINFO"
        /*0018*/ 	.short	0x0002
        /*001a*/ 	.short	0x0064
        /*001c*/ 	.short	0x0082
	.zero		2


//--------------------- .nv.info                  --------------------------
	.section	.nv.info,"",@"SHT_CUDA_INFO"
	.align	4


	//----- nvinfo : EIATTR_REGCOUNT
	.align		4
        /*0000*/ 	.byte	0x04, 0x2f
        /*0002*/ 	.short	(.L_1 - .L_0)
	.align		4
.L_0:
        /*0004*/ 	.word	index@(_Z6scale2Pfi)
        /*0008*/ 	.word	0x00000008


	//----- nvinfo : EIATTR_FRAME_SIZE
	.align		4
.L_1:
        /*000c*/ 	.byte	0x04, 0x11
        /*000e*/ 	.short	(.L_3 - .L_2)
	.align		4
.L_2:
        /*0010*/ 	.word	index@(_Z6scale2Pfi)
        /*0014*/ 	.word	0x00000000


	//----- nvinfo : EIATTR_MIN_STACK_SIZE
	.align		4
.L_3:
        /*0018*/ 	.byte	0x04, 0x12
        /*001a*/ 	.short	(.L_5 - .L_4)
	.align		4
.L_4:
        /*001c*/ 	.word	index@(_Z6scale2Pfi)
        /*0020*/ 	.word	0x00000000
.L_5:


//--------------------- .nv.compat                --------------------------
	.section	.nv.compat,"",@"SHT_CUDA_COMPAT_INFO"
	.align	4
        /*0000*/ 	.byte	0x02, 0x09, 0x00, 0x00, 0x02, 0x02, 0x01, 0x00, 0x02, 0x05, 0x05, 0x00, 0x03, 0x07, 0x01, 0x01
        /*0010*/ 	.byte	0x02, 0x03, 0x00, 0x00, 0x02, 0x06, 0x01, 0x00, 0x04, 0x0b, 0x08, 0x00, 0x09, 0x00, 0x00, 0x00
        /*0020*/ 	.byte	0x00, 0x00, 0x00, 0x00


//--------------------- .nv.info._Z6scale2Pfi     --------------------------
	.section	.nv.info._Z6scale2Pfi,"",@"SHT_CUDA_INFO"
	.sectionflags	@""
	.align	4


	//----- nvinfo : EIATTR_CUDA_API_VERSION
	.align		4
        /*0000*/ 	.byte	0x04, 0x37
        /*0002*/ 	.short	(.L_7 - .L_6)
.L_6:
        /*0004*/ 	.word	0x00000082


	//----- nvinfo : EIATTR_KPARAM_INFO
	.align		4
.L_7:
        /*0008*/ 	.byte	0x04, 0x17
        /*000a*/ 	.short	(.L_9 - .L_8)
.L_8:
        /*000c*/ 	.word	0x00000000
        /*0010*/ 	.short	0x0001
        /*0012*/ 	.short	0x0008
        /*0014*/ 	.byte	0x00, 0xf0, 0x11, 0x00


	//----- nvinfo : EIATTR_KPARAM_INFO
	.align		4
.L_9:
        /*0018*/ 	.byte	0x04, 0x17
        /*001a*/ 	.short	(.L_11 - .L_10)
.L_10:
        /*001c*/ 	.word	0x00000000
        /*0020*/ 	.short	0x0000
        /*0022*/ 	.short	0x0000
        /*0024*/ 	.byte	0x00, 0xf5, 0x21, 0x00


	//----- nvinfo : EIATTR_SPARSE_MMA_MASK
	.align		4
.L_11:
        /*0028*/ 	.byte	0x03, 0x50
        /*002a*/ 	.short	0x0000


	//----- nvinfo : EIATTR_MAXREG_COUNT
	.align		4
        /*002c*/ 	.byte	0x03, 0x1b
        /*002e*/ 	.short	0x00ff


	//----- nvinfo : EIATTR_MERCURY_ISA_VERSION
	.align		4
        /*0030*/ 	.byte	0x03, 0x5f
        /*0032*/ 	.short	0x0101


	//----- nvinfo : EIATTR_VRC_CTA_INIT_COUNT
	.align		4
        /*0034*/ 	.byte	0x02, 0x4a
	.zero		1
	.zero		1


	//----- nvinfo : EIATTR_EXIT_INSTR_OFFSETS
	.align		4
        /*0038*/ 	.byte	0x04, 0x1c
        /*003a*/ 	.short	(.L_13 - .L_12)


	//   ....[0]....
.L_12:
        /*003c*/ 	.word	0x00000070


	//   ....[1]....
        /*0040*/ 	.word	0x000000e0


	//----- nvinfo : EIATTR_CBANK_PARAM_SIZE
	.align		4
.L_13:
        /*0044*/ 	.byte	0x03, 0x19
        /*0046*/ 	.short	0x000c


	//----- nvinfo : EIATTR_PARAM_CBANK
	.align		4
        /*0048*/ 	.byte	0x04, 0x0a
        /*004a*/ 	.short	(.L_15 - .L_14)
	.align		4
.L_14:
        /*004c*/ 	.word	index@(.nv.constant0._Z6scale2Pfi)
        /*0050*/ 	.short	0x0380
        /*0052*/ 	.short	0x000c


	//----- nvinfo : EIATTR_SW_WAR
	.align		4
.L_15:
        /*0054*/ 	.byte	0x04, 0x36
        /*0056*/ 	.short	(.L_17 - .L_16)
.L_16:
        /*0058*/ 	.word	0x00000008
.L_17:


//--------------------- .nv.callgraph             --------------------------
	.section	.nv.callgraph,"",@"SHT_CUDA_CALLGRAPH"
	.align	4
	.sectionentsize	8
	.align		4
        /*0000*/ 	.word	0x00000000
	.align		4
        /*0004*/ 	.word	0xffffffff
	.align		4
        /*0008*/ 	.word	0x00000000
	.align		4
        /*000c*/ 	.word	0xfffffffe
	.align		4
        /*0010*/ 	.word	0x00000000
	.align		4
        /*0014*/ 	.word	0xfffffffd
	.align		4
        /*0018*/ 	.word	0x00000000
	.align		4
        /*001c*/ 	.word	0xfffffffc


//--------------------- .text._Z6scale2Pfi        --------------------------
	.section	.text._Z6scale2Pfi,"ax",@progbits
	.align	128
        .global         _Z6scale2Pfi
        .type           _Z6scale2Pfi,@function
        .size           _Z6scale2Pfi,(.L_x_1 - _Z6scale2Pfi)
        .other          _Z6scale2Pfi,@"STO_CUDA_ENTRY STV_DEFAULT"
_Z6scale2Pfi:
.text._Z6scale2Pfi:
[----:B------:R-:W-:Y:S01]  /*0000*/  LDC R1, c[0x0][0x37c] ;  /* 0x0000df00ff017b82 */ /* 0x000fe20000000800 */
[----:B------:R-:W0:Y:S07]  /*0010*/  S2R R0, SR_TID.X ;  /* 0x0000000000007919 */ /* 0x000e2e0000002100 */
[----:B------:R-:W0:Y:S01]  /*0020*/  S2UR UR4, SR_CTAID.X ;  /* 0x00000000000479c3 */ /* 0x000e220000002500 */
[----:B------:R-:W1:Y:S07]  /*0030*/  LDCU UR5, c[0x0][0x388] ;  /* 0x00007100ff0577ac */ /* 0x000e6e0008000800 */
[----:B------:R-:W0:Y:S02]  /*0040*/  LDC R5, c[0x0][0x360] ;  /* 0x0000d800ff057b82 */ /* 0x000e240000000800 */
[----:B0-----:R-:W-:-:S05]  /*0050*/  IMAD R5, R5, UR4, R0 ;  /* 0x0000000405057c24 */ /* 0x001fca000f8e0200 */
[----:B-1----:R-:W-:-:S13]  /*0060*/  ISETP.GE.AND P0, PT, R5, UR5, PT ;  /* 0x0000000505007c0c */ /* 0x002fda000bf06270 */
[----:B------:R-:W-:Y:S05]  /*0070*/  @P0 EXIT ;  /* 0x000000000000094d */ /* 0x000fea0003800000 */
[----:B------:R-:W0:Y:S01]  /*0080*/  LDC.64 R2, c[0x0][0x380] ;  /* 0x0000e000ff027b82 */ /* 0x000e220000000a00 */
[----:B------:R-:W1:Y:S01]  /*0090*/  LDCU.64 UR4, c[0x0][0x358] ;  /* 0x00006b00ff0477ac */ /* 0x000e620008000a00 */
[----:B0-----:R-:W-:-:S05]  /*00a0*/  IMAD.WIDE R2, R5, 0x4, R2 ;  /* 0x0000000405027825 */ /* 0x001fca00078e0202 */
[----:B-1----:R-:W2:Y:S02]  /*00b0*/  LDG.E R0, desc[UR4][R2.64] ;  /* 0x0000000402007981 */ /* 0x002ea4000c1e1900 */
[----:B--2---:R-:W-:-:S05]  /*00c0*/  FADD R5, R0, R0 ;  /* 0x0000000000057221 */ /* 0x004fca0000000000 */
[----:B------:R-:W-:Y:S01]  /*00d0*/  STG.E desc[UR4][R2.64], R5 ;  /* 0x0000000502007986 */ /* 0x000fe2000c101904 */
[----:B------:R-:W-:Y:S05]  /*00e0*/  EXIT ;  /* 0x000000000000794d */ /* 0x000fea0003800000 */
.L_x_0:
[----:B------:R-:W-:-:S00]  /*00f0*/  BRA `(.L_x_0) ;  /* 0xfffffffc00fc7947 */ /* 0x000fc0000383ffff */
[----:B------:R-:W-:-:S00]  /*0100*/  NOP ;  /* 0x0000000000007918 */ /* 0x000fc00000000000 */
[----:B------:R-:W-:-:S00]  /*0110*/  NOP ;  /* 0x0000000000007918 */ /* 0x000fc00000000000 */
[----:B------:R-:W-:-:S00]  /*0120*/  NOP ;  /* 0x0000000000007918 */ /* 0x000fc00000000000 */
[----:B------:R-:W-:-:S00]  /*0130*/  NOP ;  /* 0x0000000000007918 */ /* 0x000fc00000000000 */
[----:B------:R-:W-:-:S00]  /*0140*/  NOP ;  /* 0x0000000000007918 */ /* 0x000fc00000000000 */
[----:B------:R-:W-:-:S00]  /*0150*/  NOP ;  /* 0x0000000000007918 */ /* 0x000fc00000000000 */
[----:B------:R-:W-:-:S00]  /*0160*/  NOP ;  /* 0x0000000000007918 */ /* 0x000fc00000000000 */
[----:B------:R-:W-:-:S00]  /*0170*/  NOP ;  /* 0x0000000000007918 */ /* 0x000fc00000000000 */
.L_x_1:


//--------------------- .nv.shared.reserved.0     --------------------------
	.section	.nv.shared.reserved.0,"aw",@nobits
	.weak		__nv_reservedSMEM_offset_0_alias
	.size		__nv_reservedSMEM_offset_0_alias, 0, 64
	.other		__nv_reservedSMEM_offset_0_alias,@"STO_CUDA_RESERVED_SHARED STV_DEFAULT"
__nv_reservedSMEM_offset_0_alias:
	.zero		0
	.zero		64


//--------------------- .nv.constant0._Z6scale2Pfi --------------------------
	.section	.nv.constant0._Z6scale2Pfi,"a",@progbits
	.sectionflags	@""
	.align	4
.nv.constant0._Z6scale2Pfi:
	.zero		908


//--------------------- SYMBOLS --------------------------

	.type		.nv.reservedSmem.offset0,@object
	.size		.nv.reservedSmem.offset0,0x4
